//
// Generated by NVIDIA NVVM Compiler
//
// Compiler Build ID: CL-36424714
// Cuda compilation tools, release 13.0, V13.0.88
// Based on NVVM 20.0.0
//

.version 9.0
.target sm_100
.address_size 64

	// .globl	convert_2x2_bgrx_area_to_yuv420_nv12

.visible .entry convert_2x2_bgrx_area_to_yuv420_nv12(
	.param .u64 .ptr .align 1 convert_2x2_bgrx_area_to_yuv420_nv12_param_0,
	.param .u64 .ptr .align 1 convert_2x2_bgrx_area_to_yuv420_nv12_param_1,
	.param .u16 convert_2x2_bgrx_area_to_yuv420_nv12_param_2,
	.param .u16 convert_2x2_bgrx_area_to_yuv420_nv12_param_3,
	.param .u16 convert_2x2_bgrx_area_to_yuv420_nv12_param_4,
	.param .u16 convert_2x2_bgrx_area_to_yuv420_nv12_param_5,
	.param .u16 convert_2x2_bgrx_area_to_yuv420_nv12_param_6
)
{
	.reg .pred 	%p<14>;
	.reg .b16 	%rs<32>;
	.reg .b32 	%r<98>;
	.reg .b64 	%rd<25>;

	ld.param.u64 	%rd6, [convert_2x2_bgrx_area_to_yuv420_nv12_param_0];
	ld.param.u64 	%rd7, [convert_2x2_bgrx_area_to_yuv420_nv12_param_1];
	ld.param.u16 	%rs10, [convert_2x2_bgrx_area_to_yuv420_nv12_param_2];
	ld.param.u16 	%rs11, [convert_2x2_bgrx_area_to_yuv420_nv12_param_3];
	ld.param.u16 	%rs14, [convert_2x2_bgrx_area_to_yuv420_nv12_param_4];
	ld.param.u16 	%rs12, [convert_2x2_bgrx_area_to_yuv420_nv12_param_5];
	ld.param.u16 	%rs13, [convert_2x2_bgrx_area_to_yuv420_nv12_param_6];
	mov.u32 	%r25, %ctaid.x;
	mov.u32 	%r26, %ntid.x;
	mov.u32 	%r27, %tid.x;
	mad.lo.s32 	%r1, %r25, %r26, %r27;
	mov.u32 	%r28, %ctaid.y;
	mov.u32 	%r29, %ntid.y;
	mov.u32 	%r30, %tid.y;
	mad.lo.s32 	%r31, %r28, %r29, %r30;
	and.b32  	%r32, %r1, 65535;
	shr.u16 	%rs15, %rs14, 1;
	cvt.u32.u16 	%r33, %rs15;
	setp.ge.u32 	%p1, %r32, %r33;
	and.b32  	%r3, %r31, 65535;
	shr.u16 	%rs16, %rs12, 1;
	cvt.u32.u16 	%r34, %rs16;
	setp.ge.u32 	%p2, %r3, %r34;
	or.pred  	%p3, %p1, %p2;
	@%p3 bra 	$L__BB0_11;
	cvta.to.global.u64 	%rd8, %rd7;
	cvta.to.global.u64 	%rd9, %rd6;
	add.s16 	%rs1, %rs10, 1;
	cvt.u16.u32 	%rs19, %r1;
	shl.b16 	%rs2, %rs19, 1;
	cvt.u16.u32 	%rs20, %r31;
	shl.b16 	%rs3, %rs20, 1;
	cvt.u64.u16 	%rd1, %rs10;
	cvt.u32.u16 	%r36, %rs10;
	cvt.u32.u16 	%r37, %rs3;
	mul.wide.u32 	%rd10, %r37, %r36;
	cvt.u64.u16 	%rd11, %rs2;
	add.s64 	%rd12, %rd10, %rd11;
	shl.b64 	%rd13, %rd12, 2;
	add.s64 	%rd2, %rd8, %rd13;
	cvt.u64.u16 	%rd14, %rs13;
	cvt.u32.u16 	%r38, %rs13;
	mul.wide.u32 	%rd15, %r38, %r37;
	add.s64 	%rd16, %rd15, %rd11;
	add.s64 	%rd3, %rd9, %rd16;
	or.b16  	%rs4, %rs3, 1;
	add.s64 	%rd4, %rd3, %rd14;
	cvt.u32.u16 	%r39, %rs12;
	mul.wide.u32 	%rd17, %r38, %r39;
	mul.lo.s32 	%r40, %r3, %r38;
	cvt.u64.u32 	%rd18, %r40;
	add.s64 	%rd19, %rd17, %rd11;
	add.s64 	%rd20, %rd19, %rd18;
	add.s64 	%rd5, %rd9, %rd20;
	setp.ge.u16 	%p4, %rs2, %rs10;
	setp.ge.u16 	%p5, %rs3, %rs11;
	mov.b32 	%r92, 0;
	mov.b16 	%rs30, 0;
	or.pred  	%p6, %p4, %p5;
	mov.u32 	%r93, %r92;
	mov.u32 	%r94, %r92;
	@%p6 bra 	$L__BB0_3;
	ld.global.u32 	%r41, [%rd2];
	shr.u32 	%r42, %r41, 8;
	shr.u32 	%r43, %r41, 16;
	and.b32  	%r94, %r41, 255;
	and.b32  	%r93, %r42, 255;
	and.b32  	%r92, %r43, 255;
	mul.lo.s32 	%r44, %r94, 18;
	mad.lo.s32 	%r45, %r93, 183, %r44;
	mad.lo.s32 	%r46, %r92, 54, %r45;
	shr.u32 	%r47, %r46, 8;
	cvt.u16.u32 	%rs30, %r47;
$L__BB0_3:
	setp.ge.u16 	%p7, %rs3, %rs11;
	st.global.u8 	[%rd3], %rs30;
	add.s16 	%rs7, %rs2, 1;
	setp.ge.u16 	%p8, %rs7, %rs10;
	mov.b16 	%rs31, 0;
	or.pred  	%p9, %p8, %p7;
	@%p9 bra 	$L__BB0_5;
	ld.global.u32 	%r48, [%rd2+4];
	shr.u32 	%r49, %r48, 8;
	shr.u32 	%r50, %r48, 16;
	and.b32  	%r51, %r48, 255;
	add.s32 	%r94, %r51, %r94;
	and.b32  	%r52, %r49, 255;
	add.s32 	%r93, %r52, %r93;
	and.b32  	%r53, %r50, 255;
	add.s32 	%r92, %r53, %r92;
	mul.lo.s32 	%r54, %r51, 18;
	mad.lo.s32 	%r55, %r52, 183, %r54;
	mad.lo.s32 	%r56, %r53, 54, %r55;
	shr.u32 	%r57, %r56, 8;
	cvt.u16.u32 	%rs31, %r57;
$L__BB0_5:
	setp.ge.u16 	%p10, %rs2, %rs10;
	st.global.u8 	[%rd3+1], %rs31;
	setp.ge.u16 	%p11, %rs4, %rs11;
	or.pred  	%p12, %p10, %p11;
	@%p12 bra 	$L__BB0_9;
	setp.ge.u16 	%p13, %rs7, %rs10;
	shl.b64 	%rd21, %rd1, 2;
	add.s64 	%rd22, %rd2, %rd21;
	ld.global.u32 	%r58, [%rd22];
	shr.u32 	%r59, %r58, 8;
	shr.u32 	%r60, %r58, 16;
	and.b32  	%r61, %r58, 255;
	add.s32 	%r94, %r61, %r94;
	and.b32  	%r62, %r59, 255;
	add.s32 	%r93, %r62, %r93;
	and.b32  	%r63, %r60, 255;
	add.s32 	%r92, %r63, %r92;
	mul.lo.s32 	%r64, %r61, 18;
	mad.lo.s32 	%r65, %r62, 183, %r64;
	mad.lo.s32 	%r66, %r63, 54, %r65;
	shr.u32 	%r67, %r66, 8;
	st.global.u8 	[%rd4], %r67;
	@%p13 bra 	$L__BB0_8;
	cvt.u32.u16 	%r68, %rs1;
	mul.wide.u32 	%rd23, %r68, 4;
	add.s64 	%rd24, %rd2, %rd23;
	ld.global.u32 	%r69, [%rd24];
	shr.u32 	%r70, %r69, 8;
	shr.u32 	%r71, %r69, 16;
	and.b32  	%r72, %r69, 255;
	add.s32 	%r94, %r72, %r94;
	and.b32  	%r73, %r70, 255;
	add.s32 	%r93, %r73, %r93;
	and.b32  	%r74, %r71, 255;
	add.s32 	%r92, %r74, %r92;
	mul.lo.s32 	%r75, %r72, 18;
	mad.lo.s32 	%r76, %r73, 183, %r75;
	mad.lo.s32 	%r77, %r74, 54, %r76;
	shr.u32 	%r78, %r77, 8;
	st.global.u8 	[%rd4+1], %r78;
	bra.uni 	$L__BB0_10;
$L__BB0_8:
	mov.b16 	%rs23, 0;
	st.global.u8 	[%rd4+1], %rs23;
	bra.uni 	$L__BB0_10;
$L__BB0_9:
	mov.b16 	%rs22, 0;
	st.global.u8 	[%rd4], %rs22;
	st.global.u8 	[%rd4+1], %rs22;
$L__BB0_10:
	shr.u32 	%r79, %r94, 2;
	shr.u32 	%r80, %r93, 2;
	shr.u32 	%r81, %r92, 2;
	mul.lo.s32 	%r82, %r81, 65507;
	mad.lo.s32 	%r83, %r80, 65437, %r82;
	shl.b32 	%r84, %r79, 7;
	add.s32 	%r85, %r83, %r84;
	cvt.u16.u32 	%rs24, %r85;
	shr.u16 	%rs25, %rs24, 8;
	xor.b16  	%rs26, %rs25, 128;
	st.global.u8 	[%rd5], %rs26;
	shl.b32 	%r86, %r81, 7;
	mad.lo.s32 	%r87, %r80, 65420, %r86;
	mad.lo.s32 	%r88, %r79, 65524, %r87;
	cvt.u16.u32 	%rs27, %r88;
	shr.u16 	%rs28, %rs27, 8;
	xor.b16  	%rs29, %rs28, 128;
	st.global.u8 	[%rd5+1], %rs29;
$L__BB0_11:
	ret;

}


// ===== COMPILED SASS (sm_100) =====

	.target	sm_100

	.elftype	@"ET_EXEC"


//--------------------- .note.nv.tkinfo           --------------------------
	.section	.note.nv.tkinfo,"",@"SHT_NOTE"
	.sectionflags	@"SHF_NOTE_NV_TKINFO"
	.tkinfo
        /*0018*/ 	.word	0x00000002
        /*0030*/ 	.string	""
        /*0030*/ 	.string	"ptxas"
        /*0030*/ 	.string	"Cuda compilation tools, release 13.0, V13.0.88"
        /*0030*/ 	.string	"Build cuda_13.0.r13.0/compiler.36424714_0"
        /*0030*/ 	.string	"-arch sm_100 -m 64 "



//--------------------- .note.nv.cuinfo           --------------------------
	.section	.note.nv.cuinfo,"",@"SHT_NOTE"
	.sectionflags	@"SHF_NOTE_NV_CUINFO"
        /*0018*/ 	.short	0x0002
        /*001a*/ 	.short	0x0064
        /*001c*/ 	.short	0x0082
	.zero		2


//--------------------- .nv.info                  --------------------------
	.section	.nv.info,"",@"SHT_CUDA_INFO"
	.align	4


	//----- nvinfo : EIATTR_REGCOUNT
	.align		4
        /*0000*/ 	.byte	0x04, 0x2f
        /*0002*/ 	.short	(.L_1 - .L_0)
	.align		4
.L_0:
        /*0004*/ 	.word	index@(convert_2x2_bgrx_area_to_yuv420_nv12)
        /*0008*/ 	.word	0x0000001a


	//----- nvinfo : EIATTR_FRAME_SIZE
	.align		4
.L_1:
        /*000c*/ 	.byte	0x04, 0x11
        /*000e*/ 	.short	(.L_3 - .L_2)
	.align		4
.L_2:
        /*0010*/ 	.word	index@(convert_2x2_bgrx_area_to_yuv420_nv12)
        /*0014*/ 	.word	0x00000000


	//----- nvinfo : EIATTR_MIN_STACK_SIZE
	.align		4
.L_3:
        /*0018*/ 	.byte	0x04, 0x12
        /*001a*/ 	.short	(.L_5 - .L_4)
	.align		4
.L_4:
        /*001c*/ 	.word	index@(convert_2x2_bgrx_area_to_yuv420_nv12)
        /*0020*/ 	.word	0x00000000
.L_5:


//--------------------- .nv.compat                --------------------------
	.section	.nv.compat,"",@"SHT_CUDA_COMPAT_INFO"
	.align	4
        /*0000*/ 	.byte	0x02, 0x09, 0x00, 0x00, 0x02, 0x02, 0x01, 0x00, 0x02, 0x05, 0x05, 0x00, 0x03, 0x07, 0x01, 0x01
        /*0010*/ 	.byte	0x02, 0x03, 0x00, 0x00, 0x02, 0x06, 0x01, 0x00, 0x04, 0x0b, 0x08, 0x00, 0x09, 0x00, 0x00, 0x00
        /*0020*/ 	.byte	0x00, 0x00, 0x00, 0x00


//--------------------- .nv.info.convert_2x2_bgrx_area_to_yuv420_nv12 --------------------------
	.section	.nv.info.convert_2x2_bgrx_area_to_yuv420_nv12,"",@"SHT_CUDA_INFO"
	.sectionflags	@""
	.align	4


	//----- nvinfo : EIATTR_CUDA_API_VERSION
	.align		4
        /*0000*/ 	.byte	0x04, 0x37
        /*0002*/ 	.short	(.L_7 - .L_6)
.L_6:
        /*0004*/ 	.word	0x00000082


	//----- nvinfo : EIATTR_KPARAM_INFO
	.align		4
.L_7:
        /*0008*/ 	.byte	0x04, 0x17
        /*000a*/ 	.short	(.L_9 - .L_8)
.L_8:
        /*000c*/ 	.word	0x00000000
        /*0010*/ 	.short	0x0006
        /*0012*/ 	.short	0x0018
        /*0014*/ 	.byte	0x00, 0xf0, 0x09, 0x00


	//----- nvinfo : EIATTR_KPARAM_INFO
	.align		4
.L_9:
        /*0018*/ 	.byte	0x04, 0x17
        /*001a*/ 	.short	(.L_11 - .L_10)
.L_10:
        /*001c*/ 	.word	0x00000000
        /*0020*/ 	.short	0x0005
        /*0022*/ 	.short	0x0016
        /*0024*/ 	.byte	0x00, 0xf0, 0x09, 0x00


	//----- nvinfo : EIATTR_KPARAM_INFO
	.align		4
.L_11:
        /*0028*/ 	.byte	0x04, 0x17
        /*002a*/ 	.short	(.L_13 - .L_12)
.L_12:
        /*002c*/ 	.word	0x00000000
        /*0030*/ 	.short	0x0004
        /*0032*/ 	.short	0x0014
        /*0034*/ 	.byte	0x00, 0xf0, 0x09, 0x00


	//----- nvinfo : EIATTR_KPARAM_INFO
	.align		4
.L_13:
        /*0038*/ 	.byte	0x04, 0x17
        /*003a*/ 	.short	(.L_15 - .L_14)
.L_14:
        /*003c*/ 	.word	0x00000000
        /*0040*/ 	.short	0x0003
        /*0042*/ 	.short	0x0012
        /*0044*/ 	.byte	0x00, 0xf0, 0x09, 0x00


	//----- nvinfo : EIATTR_KPARAM_INFO
	.align		4
.L_15:
        /*0048*/ 	.byte	0x04, 0x17
        /*004a*/ 	.short	(.L_17 - .L_16)
.L_16:
        /*004c*/ 	.word	0x00000000
        /*0050*/ 	.short	0x0002
        /*0052*/ 	.short	0x0010
        /*0054*/ 	.byte	0x00, 0xf0, 0x09, 0x00


	//----- nvinfo : EIATTR_KPARAM_INFO
	.align		4
.L_17:
        /*0058*/ 	.byte	0x04, 0x17
        /*005a*/ 	.short	(.L_19 - .L_18)
.L_18:
        /*005c*/ 	.word	0x00000000
        /*0060*/ 	.short	0x0001
        /*0062*/ 	.short	0x0008
        /*0064*/ 	.byte	0x00, 0xf5, 0x21, 0x00


	//----- nvinfo : EIATTR_KPARAM_INFO
	.align		4
.L_19:
        /*0068*/ 	.byte	0x04, 0x17
        /*006a*/ 	.short	(.L_21 - .L_20)
.L_20:
        /*006c*/ 	.word	0x00000000
        /*0070*/ 	.short	0x0000
        /*0072*/ 	.short	0x0000
        /*0074*/ 	.byte	0x00, 0xf5, 0x21, 0x00


	//----- nvinfo : EIATTR_SPARSE_MMA_MASK
	.align		4
.L_21:
        /*0078*/ 	.byte	0x03, 0x50
        /*007a*/ 	.short	0x0000


	//----- nvinfo : EIATTR_MAXREG_COUNT
	.align		4
        /*007c*/ 	.byte	0x03, 0x1b
        /*007e*/ 	.short	0x00ff


	//----- nvinfo : EIATTR_MERCURY_ISA_VERSION
	.align		4
        /*0080*/ 	.byte	0x03, 0x5f
        /*0082*/ 	.short	0x0101


	//----- nvinfo : EIATTR_VRC_CTA_INIT_COUNT
	.align		4
        /*0084*/ 	.byte	0x02, 0x4a
	.zero		1
	.zero		1


	//----- nvinfo : EIATTR_EXIT_INSTR_OFFSETS
	.align		4
        /*0088*/ 	.byte	0x04, 0x1c
        /*008a*/ 	.short	(.L_23 - .L_22)


	//   ....[0]....
.L_22:
        /*008c*/ 	.word	0x00000120


	//   ....[1]....
        /*0090*/ 	.word	0x000008f0


	//----- nvinfo : EIATTR_CRS_STACK_SIZE
	.align		4
.L_23:
        /*0094*/ 	.byte	0x04, 0x1e
        /*0096*/ 	.short	(.L_25 - .L_24)
.L_24:
        /*0098*/ 	.word	0x00000000


	//----- nvinfo : EIATTR_CBANK_PARAM_SIZE
	.align		4
.L_25:
        /*009c*/ 	.byte	0x03, 0x19
        /*009e*/ 	.short	0x001a


	//----- nvinfo : EIATTR_PARAM_CBANK
	.align		4
        /*00a0*/ 	.byte	0x04, 0x0a
        /*00a2*/ 	.short	(.L_27 - .L_26)
	.align		4
.L_26:
        /*00a4*/ 	.word	index@(.nv.constant0.convert_2x2_bgrx_area_to_yuv420_nv12)
        /*00a8*/ 	.short	0x0380
        /*00aa*/ 	.short	0x001a


	//----- nvinfo : EIATTR_SW_WAR
	.align		4
.L_27:
        /*00ac*/ 	.byte	0x04, 0x36
        /*00ae*/ 	.short	(.L_29 - .L_28)
.L_28:
        /*00b0*/ 	.word	0x00000008
.L_29:


//--------------------- .nv.callgraph             --------------------------
	.section	.nv.callgraph,"",@"SHT_CUDA_CALLGRAPH"
	.align	4
	.sectionentsize	8
	.align		4
        /*0000*/ 	.word	0x00000000
	.align		4
        /*0004*/ 	.word	0xffffffff
	.align		4
        /*0008*/ 	.word	0x00000000
	.align		4
        /*000c*/ 	.word	0xfffffffe
	.align		4
        /*0010*/ 	.word	0x00000000
	.align		4
        /*0014*/ 	.word	0xfffffffd
	.align		4
        /*0018*/ 	.word	0x00000000
	.align		4
        /*001c*/ 	.word	0xfffffffc


//--------------------- .text.convert_2x2_bgrx_area_to_yuv420_nv12 --------------------------
	.section	.text.convert_2x2_bgrx_area_to_yuv420_nv12,"ax",@progbits
	.align	128
        .global         convert_2x2_bgrx_area_to_yuv420_nv12
        .type           convert_2x2_bgrx_area_to_yuv420_nv12,@function
        .size           convert_2x2_bgrx_area_to_yuv420_nv12,(.L_x_4 - convert_2x2_bgrx_area_to_yuv420_nv12)
        .other          convert_2x2_bgrx_area_to_yuv420_nv12,@"STO_CUDA_ENTRY STV_DEFAULT"
convert_2x2_bgrx_area_to_yuv420_nv12:
.text.convert_2x2_bgrx_area_to_yuv420_nv12:
[----:B------:R-:W-:Y:S01]  /*0000*/  LDC R1, c[0x0][0x37c] ;  /* 0x0000df00ff017b82 */ /* 0x000fe20000000800 */
[----:B------:R-:W0:Y:S07]  /*0010*/  S2R R2, SR_TID.Y ;  /* 0x0000000000027919 */ /* 0x000e2e0000002200 */
[----:B------:R-:W1:Y:S01]  /*0020*/  LDC R0, c[0x0][0x360] ;  /* 0x0000d800ff007b82 */ /* 0x000e620000000800 */
[----:B------:R-:W2:Y:S01]  /*0030*/  LDCU UR4, c[0x0][0x394] ;  /* 0x00007280ff0477ac */ /* 0x000ea20008000800 */
[----:B------:R-:W1:Y:S01]  /*0040*/  S2R R3, SR_TID.X ;  /* 0x0000000000037919 */ /* 0x000e620000002100 */
[----:B------:R-:W3:Y:S05]  /*0050*/  LDCU.U16 UR6, c[0x0][0x396] ;  /* 0x000072c0ff0677ac */ /* 0x000eea0008000400 */
[----:B------:R-:W0:Y:S08]  /*0060*/  S2UR UR7, SR_CTAID.Y ;  /* 0x00000000000779c3 */ /* 0x000e300000002600 */
[----:B------:R-:W0:Y:S01]  /*0070*/  LDC R11, c[0x0][0x364] ;  /* 0x0000d900ff0b7b82 */ /* 0x000e220000000800 */
[----:B--2---:R-:W-:-:S04]  /*0080*/  ULOP3.LUT UR4, UR4, 0xffff, URZ, 0xc0, !UPT ;  /* 0x0000ffff04047892 */ /* 0x004fc8000f8ec0ff */
[----:B------:R-:W-:-:S03]  /*0090*/  USHF.R.U32.HI UR4, URZ, 0x1, UR4 ;  /* 0x00000001ff047899 */ /* 0x000fc60008011604 */
[----:B------:R-:W1:Y:S01]  /*00a0*/  S2UR UR5, SR_CTAID.X ;  /* 0x00000000000579c3 */ /* 0x000e620000002500 */
[----:B0-----:R-:W-:-:S05]  /*00b0*/  IMAD R11, R11, UR7, R2 ;  /* 0x000000070b0b7c24 */ /* 0x001fca000f8e0202 */
[----:B------:R-:W-:Y:S01]  /*00c0*/  LOP3.LUT R10, R11, 0xffff, RZ, 0xc0, !PT ;  /* 0x0000ffff0b0a7812 */ /* 0x000fe200078ec0ff */
[----:B-1----:R-:W-:Y:S01]  /*00d0*/  IMAD R0, R0, UR5, R3 ;  /* 0x0000000500007c24 */ /* 0x002fe2000f8e0203 */
[----:B---3--:R-:W-:-:S04]  /*00e0*/  USHF.R.U32.HI UR5, URZ, 0x1, UR6 ;  /* 0x00000001ff057899 */ /* 0x008fc80008011606 */
[----:B------:R-:W-:Y:S02]  /*00f0*/  LOP3.LUT R2, R0, 0xffff, RZ, 0xc0, !PT ;  /* 0x0000ffff00027812 */ /* 0x000fe400078ec0ff */
[----:B------:R-:W-:-:S04]  /*0100*/  ISETP.GE.U32.AND P0, PT, R10, UR5, PT ;  /* 0x000000050a007c0c */ /* 0x000fc8000bf06070 */
[----:B------:R-:W-:-:S13]  /*0110*/  ISETP.GE.U32.OR P0, PT, R2, UR4, P0 ;  /* 0x0000000402007c0c */ /* 0x000fda0008706470 */
[----:B------:R-:W-:Y:S05]  /*0120*/  @P0 EXIT ;  /* 0x000000000000094d */ /* 0x000fea0003800000 */
[----:B------:R-:W0:Y:S01]  /*0130*/  LDCU UR4, c[0x0][0x390] ;  /* 0x00007200ff0477ac */ /* 0x000e220008000800 */
[----:B------:R-:W-:Y:S01]  /*0140*/  IMAD.SHL.U32 R11, R11, 0x2, RZ ;  /* 0x000000020b0b7824 */ /* 0x000fe200078e00ff */
[----:B------:R-:W1:Y:S01]  /*0150*/  LDC R15, c[0x0][0x398] ;  /* 0x0000e600ff0f7b82 */ /* 0x000e620000000800 */
[----:B------:R-:W-:Y:S01]  /*0160*/  IMAD.SHL.U32 R6, R0, 0x2, RZ ;  /* 0x0000000200067824 */ /* 0x000fe200078e00ff */
[----:B------:R-:W2:Y:S01]  /*0170*/  LDCU.U16 UR5, c[0x0][0x392] ;  /* 0x00007240ff0577ac */ /* 0x000ea20008000400 */
[----:B------:R-:W-:Y:S01]  /*0180*/  IMAD.MOV.U32 R5, RZ, RZ, RZ ;  /* 0x000000ffff057224 */ /* 0x000fe200078e00ff */
[----:B------:R-:W-:Y:S01]  /*0190*/  LOP3.LUT R7, R11, 0xffff, RZ, 0xc0, !PT ;  /* 0x0000ffff0b077812 */ /* 0x000fe200078ec0ff */
[----:B------:R-:W3:Y:S01]  /*01a0*/  LDCU.128 UR12, c[0x0][0x380] ;  /* 0x00007000ff0c77ac */ /* 0x000ee20008000c00 */
[----:B------:R-:W-:Y:S01]  /*01b0*/  LOP3.LUT R4, R6, 0xffff, RZ, 0xc0, !PT ;  /* 0x0000ffff06047812 */ /* 0x000fe200078ec0ff */
[----:B------:R-:W4:Y:S01]  /*01c0*/  LDCU.64 UR8, c[0x0][0x358] ;  /* 0x00006b00ff0877ac */ /* 0x000f220008000a00 */
[----:B------:R-:W-:-:S02]  /*01d0*/  PRMT R21, RZ, 0x7610, R21 ;  /* 0x00007610ff157816 */ /* 0x000fc40000000015 */
[----:B------:R-:W-:Y:S01]  /*01e0*/  PRMT R23, RZ, 0x7610, R23 ;  /* 0x00007610ff177816 */ /* 0x000fe20000000017 */
[----:B------:R-:W5:Y:S01]  /*01f0*/  LDCU.U16 UR7, c[0x0][0x398] ;  /* 0x00007300ff0777ac */ /* 0x000f620008000400 */
[----:B0-----:R-:W-:Y:S01]  /*0200*/  ULOP3.LUT UR4, UR4, 0xffff, URZ, 0xc0, !UPT ;  /* 0x0000ffff04047892 */ /* 0x001fe2000f8ec0ff */
[----:B--2---:R-:W-:-:S05]  /*0210*/  ISETP.GE.U32.AND P0, PT, R7, UR5, PT ;  /* 0x0000000507007c0c */ /* 0x004fca000bf06070 */
[----:B------:R-:W-:Y:S01]  /*0220*/  IMAD.WIDE.U32 R8, R7, UR4, R4 ;  /* 0x0000000407087c25 */ /* 0x000fe2000f8e0004 */
[----:B------:R-:W-:Y:S02]  /*0230*/  ISETP.GE.U32.OR P1, PT, R4, UR4, P0 ;  /* 0x0000000404007c0c */ /* 0x000fe40008726470 */
[----:B---3--:R-:W-:-:S04]  /*0240*/  LEA R2, P2, R8, UR14, 0x2 ;  /* 0x0000000e08027c11 */ /* 0x008fc8000f8410ff */
[----:B------:R-:W-:-:S07]  /*0250*/  LEA.HI.X R3, R8, UR15, R9, 0x2, P2 ;  /* 0x0000000f08037c11 */ /* 0x000fce00090f1409 */
[----:B----4-:R-:W2:Y:S01]  /*0260*/  @!P1 LDG.E R12, desc[UR8][R2.64] ;  /* 0x00000008020c9981 */ /* 0x010ea2000c1e1900 */
[----:B------:R-:W-:Y:S01]  /*0270*/  IMAD.MOV.U32 R8, RZ, RZ, RZ ;  /* 0x000000ffff087224 */ /* 0x000fe200078e00ff */
[----:B-1----:R-:W-:Y:S01]  /*0280*/  LOP3.LUT R15, R15, 0xffff, RZ, 0xc0, !PT ;  /* 0x0000ffff0f0f7812 */ /* 0x002fe200078ec0ff */
[----:B------:R-:W-:Y:S02]  /*0290*/  VIADD R14, R6, 0x1 ;  /* 0x00000001060e7836 */ /* 0x000fe40000000000 */
[----:B------:R-:W-:Y:S02]  /*02a0*/  IMAD.MOV.U32 R0, RZ, RZ, RZ ;  /* 0x000000ffff007224 */ /* 0x000fe400078e00ff */
[----:B------:R-:W-:Y:S01]  /*02b0*/  IMAD.WIDE.U32 R6, R7, R15, R4 ;  /* 0x0000000f07067225 */ /* 0x000fe200078e0004 */
[----:B------:R-:W-:-:S04]  /*02c0*/  LOP3.LUT R14, R14, 0xffff, RZ, 0xc0, !PT ;  /* 0x0000ffff0e0e7812 */ /* 0x000fc800078ec0ff */
[----:B------:R-:W-:Y:S02]  /*02d0*/  ISETP.GE.U32.OR P0, PT, R14, UR4, P0 ;  /* 0x000000040e007c0c */ /* 0x000fe40008706470 */
[--C-:B--2---:R-:W-:Y:S02]  /*02e0*/  @!P1 SHF.R.U32.HI R9, RZ, 0x8, R12.reuse ;  /* 0x00000008ff099819 */ /* 0x104fe4000001160c */
[----:B------:R-:W-:Y:S02]  /*02f0*/  @!P1 LOP3.LUT R8, R12, 0xff, RZ, 0xc0, !PT ;  /* 0x000000ff0c089812 */ /* 0x000fe400078ec0ff */
[----:B------:R-:W-:Y:S01]  /*0300*/  @!P1 LOP3.LUT R0, R9, 0xff, RZ, 0xc0, !PT ;  /* 0x000000ff09009812 */ /* 0x000fe200078ec0ff */
[----:B------:R-:W-:Y:S01]  /*0310*/  IMAD.MOV.U32 R9, RZ, RZ, RZ ;  /* 0x000000ffff097224 */ /* 0x000fe200078e00ff */
[----:B------:R-:W-:Y:S01]  /*0320*/  @!P1 SHF.R.U32.HI R12, RZ, 0x10, R12 ;  /* 0x00000010ff0c9819 */ /* 0x000fe2000001160c */
[----:B------:R-:W-:-:S03]  /*0330*/  @!P1 IMAD R13, R8, 0x12, RZ ;  /* 0x00000012080d9824 */ /* 0x000fc600078e02ff */
[----:B------:R-:W-:Y:S01]  /*0340*/  @!P1 LOP3.LUT R9, R12, 0xff, RZ, 0xc0, !PT ;  /* 0x000000ff0c099812 */ /* 0x000fe200078ec0ff */
[----:B------:R-:W-:Y:S01]  /*0350*/  @!P1 IMAD R16, R0, 0xb7, R13 ;  /* 0x000000b700109824 */ /* 0x000fe200078e020d */
[----:B------:R-:W-:-:S03]  /*0360*/  IADD3 R12, P2, PT, R6, UR12, RZ ;  /* 0x0000000c060c7c10 */ /* 0x000fc6000ff5e0ff */
[----:B------:R-:W-:Y:S01]  /*0370*/  @!P1 IMAD R16, R9, 0x36, R16 ;  /* 0x0000003609109824 */ /* 0x000fe200078e0210 */
[----:B------:R-:W-:-:S04]  /*0380*/  IADD3.X R13, PT, PT, R7, UR13, RZ, P2, !PT ;  /* 0x0000000d070d7c10 */ /* 0x000fc800097fe4ff */
[----:B------:R-:W-:-:S05]  /*0390*/  @!P1 SHF.R.U32.HI R21, RZ, 0x8, R16 ;  /* 0x00000008ff159819 */ /* 0x000fca0000011610 */
[----:B------:R0:W-:Y:S04]  /*03a0*/  STG.E.U8 desc[UR8][R12.64], R21 ;  /* 0x000000150c007986 */ /* 0x0001e8000c101108 */
[----:B------:R-:W2:Y:S01]  /*03b0*/  @!P0 LDG.E R6, desc[UR8][R2.64+0x4] ;  /* 0x0000040802068981 */ /* 0x000ea2000c1e1900 */
[----:B------:R-:W-:Y:S01]  /*03c0*/  VIADD R11, R11, 0x1 ;  /* 0x000000010b0b7836 */ /* 0x000fe20000000000 */
[----:B------:R-:W-:Y:S01]  /*03d0*/  BSSY.RECONVERGENT B0, `(.L_x_0) ;  /* 0x0000040000007945 */ /* 0x000fe20003800200 */
[--C-:B--2---:R-:W-:Y:S02]  /*03e0*/  @!P0 SHF.R.U32.HI R19, RZ, 0x8, R6.reuse ;  /* 0x00000008ff138819 */ /* 0x104fe40000011606 */
[----:B------:R-:W-:Y:S02]  /*03f0*/  @!P0 LOP3.LUT R17, R6, 0xff, RZ, 0xc0, !PT ;  /* 0x000000ff06118812 */ /* 0x000fe400078ec0ff */
[----:B------:R-:W-:-:S02]  /*0400*/  @!P0 SHF.R.U32.HI R6, RZ, 0x10, R6 ;  /* 0x00000010ff068819 */ /* 0x000fc40000011606 */
[----:B------:R-:W-:Y:S01]  /*0410*/  @!P0 LOP3.LUT R19, R19, 0xff, RZ, 0xc0, !PT ;  /* 0x000000ff13138812 */ /* 0x000fe200078ec0ff */
[----:B------:R-:W-:Y:S01]  /*0420*/  @!P0 IMAD R18, R17, 0x12, RZ ;  /* 0x0000001211128824 */ /* 0x000fe200078e02ff */
[----:B------:R-:W-:Y:S01]  /*0430*/  @!P0 LOP3.LUT R16, R6, 0xff, RZ, 0xc0, !PT ;  /* 0x000000ff06108812 */ /* 0x000fe200078ec0ff */
[----:B------:R-:W-:Y:S02]  /*0440*/  @!P0 IMAD.IADD R8, R8, 0x1, R17 ;  /* 0x0000000108088824 */ /* 0x000fe400078e0211 */
[----:B------:R-:W-:Y:S01]  /*0450*/  @!P0 IMAD R7, R19, 0xb7, R18 ;  /* 0x000000b713078824 */ /* 0x000fe200078e0212 */
[----:B------:R-:W-:Y:S01]  /*0460*/  LOP3.LUT R18, R11, 0xffff, RZ, 0xc0, !PT ;  /* 0x0000ffff0b127812 */ /* 0x000fe200078ec0ff */
[----:B------:R-:W-:Y:S01]  /*0470*/  IMAD R11, R10, R15, RZ ;  /* 0x0000000f0a0b7224 */ /* 0x000fe200078e02ff */
[----:B-----5:R-:W-:Y:S01]  /*0480*/  IADD3 R10, P2, PT, R12, UR7, RZ ;  /* 0x000000070c0a7c10 */ /* 0x020fe2000ff5e0ff */
[----:B------:R-:W-:Y:S01]  /*0490*/  @!P0 IMAD R7, R16, 0x36, R7 ;  /* 0x0000003610078824 */ /* 0x000fe200078e0207 */
[----:B------:R-:W-:Y:S01]  /*04a0*/  ISETP.GE.U32.AND P1, PT, R18, UR5, PT ;  /* 0x0000000512007c0c */ /* 0x000fe2000bf26070 */
[----:B------:R-:W-:-:S02]  /*04b0*/  @!P0 IMAD.IADD R0, R0, 0x1, R19 ;  /* 0x0000000100008824 */ /* 0x000fc400078e0213 */
[----:B------:R-:W-:Y:S01]  /*04c0*/  @!P0 IMAD.IADD R9, R9, 0x1, R16 ;  /* 0x0000000109098824 */ /* 0x000fe200078e0210 */
[----:B------:R-:W-:Y:S01]  /*04d0*/  @!P0 SHF.R.U32.HI R23, RZ, 0x8, R7 ;  /* 0x00000008ff178819 */ /* 0x000fe20000011607 */
[----:B------:R-:W-:Y:S01]  /*04e0*/  IMAD.WIDE.U32 R6, R15, UR6, R4 ;  /* 0x000000060f067c25 */ /* 0x000fe2000f8e0004 */
[----:B------:R-:W-:-:S03]  /*04f0*/  ISETP.GE.U32.OR P1, PT, R4, UR4, P1 ;  /* 0x0000000404007c0c */ /* 0x000fc60008f26470 */
[----:B------:R0:W-:Y:S01]  /*0500*/  STG.E.U8 desc[UR8][R12.64+0x1], R23 ;  /* 0x000001170c007986 */ /* 0x0001e2000c101108 */
[----:B------:R-:W-:Y:S01]  /*0510*/  IADD3 R6, P3, P4, R6, UR12, R11 ;  /* 0x0000000c06067c10 */ /* 0x000fe2000fc7e00b */
[----:B------:R-:W-:-:S03]  /*0520*/  IMAD.X R11, RZ, RZ, R13, P2 ;  /* 0x000000ffff0b7224 */ /* 0x000fc600010e060d */
[----:B------:R-:W-:-:S05]  /*0530*/  IADD3.X R7, PT, PT, R7, UR13, RZ, P3, P4 ;  /* 0x0000000d07077c10 */ /* 0x000fca0009fe84ff */
[----:B------:R-:W-:Y:S05]  /*0540*/  @P1 BRA `(.L_x_1) ;  /* 0x0000000000981947 */ /* 0x000fea0003800000 */
[----:B------:R-:W1:Y:S02]  /*0550*/  LDC.U16 R5, c[0x0][0x390] ;  /* 0x0000e400ff057b82 */ /* 0x000e640000000400 */
[----:B-1----:R-:W-:-:S04]  /*0560*/  LEA R16, P0, R5, R2, 0x2 ;  /* 0x0000000205107211 */ /* 0x002fc800078010ff */
[----:B------:R-:W-:-:S05]  /*0570*/  LEA.HI.X R17, R5, R3, RZ, 0x2, P0 ;  /* 0x0000000305117211 */ /* 0x000fca00000f14ff */
[----:B------:R1:W0:Y:S01]  /*0580*/  LDG.E R16, desc[UR8][R16.64] ;  /* 0x0000000810107981 */ /* 0x000222000c1e1900 */
[----:B------:R-:W2:Y:S01]  /*0590*/  LDC.U16 R18, c[0x0][0x390] ;  /* 0x0000e400ff127b82 */ /* 0x000ea20000000400 */
[----:B------:R-:W-:Y:S01]  /*05a0*/  ISETP.GE.U32.AND P0, PT, R14, UR4, PT ;  /* 0x000000040e007c0c */ /* 0x000fe2000bf06070 */
[----:B--2---:R-:W-:-:S12]  /*05b0*/  VIADD R18, R18, 0x1 ;  /* 0x0000000112127836 */ /* 0x004fd80000000000 */
[----:B-1----:R-:W-:-:S05]  /*05c0*/  @!P0 LOP3.LUT R17, R18, 0xffff, RZ, 0xc0, !PT ;  /* 0x0000ffff12118812 */ /* 0x002fca00078ec0ff */
[----:B------:R-:W-:Y:S01]  /*05d0*/  @!P0 IMAD.WIDE.U32 R2, R17, 0x4, R2 ;  /* 0x0000000411028825 */ /* 0x000fe200078e0002 */
[--C-:B0-----:R-:W-:Y:S02]  /*05e0*/  SHF.R.U32.HI R13, RZ, 0x8, R16.reuse ;  /* 0x00000008ff0d7819 */ /* 0x101fe40000011610 */
[----:B------:R-:W-:Y:S02]  /*05f0*/  LOP3.LUT R5, R16, 0xff, RZ, 0xc0, !PT ;  /* 0x000000ff10057812 */ /* 0x000fe400078ec0ff */
[----:B------:R-:W-:Y:S02]  /*0600*/  SHF.R.U32.HI R4, RZ, 0x10, R16 ;  /* 0x00000010ff047819 */ /* 0x000fe40000011610 */
[----:B------:R-:W-:Y:S01]  /*0610*/  LOP3.LUT R13, R13, 0xff, RZ, 0xc0, !PT ;  /* 0x000000ff0d0d7812 */ /* 0x000fe200078ec0ff */
[----:B------:R-:W-:Y:S01]  /*0620*/  IMAD R12, R5, 0x12, RZ ;  /* 0x00000012050c7824 */ /* 0x000fe200078e02ff */
[----:B------:R-:W-:-:S03]  /*0630*/  LOP3.LUT R4, R4, 0xff, RZ, 0xc0, !PT ;  /* 0x000000ff04047812 */ /* 0x000fc600078ec0ff */
[----:B------:R-:W-:-:S04]  /*0640*/  IMAD R15, R13, 0xb7, R12 ;  /* 0x000000b70d0f7824 */ /* 0x000fc800078e020c */
[----:B------:R-:W-:-:S05]  /*0650*/  IMAD R15, R4, 0x36, R15 ;  /* 0x00000036040f7824 */ /* 0x000fca00078e020f */
[----:B------:R-:W-:-:S05]  /*0660*/  SHF.R.U32.HI R15, RZ, 0x8, R15 ;  /* 0x00000008ff0f7819 */ /* 0x000fca000001160f */
[----:B------:R0:W-:Y:S04]  /*0670*/  STG.E.U8 desc[UR8][R10.64], R15 ;  /* 0x0000000f0a007986 */ /* 0x0001e8000c101108 */
[----:B------:R-:W2:Y:S01]  /*0680*/  @!P0 LDG.E R2, desc[UR8][R2.64] ;  /* 0x0000000802028981 */ /* 0x000ea2000c1e1900 */
[----:B------:R-:W-:Y:S02]  /*0690*/  IMAD.IADD R8, R8, 0x1, R5 ;  /* 0x0000000108087824 */ /* 0x000fe400078e0205 */
[----:B------:R-:W-:Y:S02]  /*06a0*/  IMAD.IADD R0, R0, 0x1, R13 ;  /* 0x0000000100007824 */ /* 0x000fe400078e020d */
[----:B------:R-:W-:Y:S01]  /*06b0*/  IMAD.IADD R9, R9, 0x1, R4 ;  /* 0x0000000109097824 */ /* 0x000fe200078e0204 */
[----:B--2---:R-:W-:-:S02]  /*06c0*/  @!P0 SHF.R.U32.HI R12, RZ, 0x8, R2 ;  /* 0x00000008ff0c8819 */ /* 0x004fc40000011602 */
[----:B------:R-:W-:Y:S02]  /*06d0*/  @!P0 LOP3.LUT R17, R2, 0xff, RZ, 0xc0, !PT ;  /* 0x000000ff02118812 */ /* 0x000fe400078ec0ff */
[----:B------:R-:W-:Y:S02]  /*06e0*/  @!P0 SHF.R.U32.HI R14, RZ, 0x10, R2 ;  /* 0x00000010ff0e8819 */ /* 0x000fe40000011602 */
[----:B------:R-:W-:Y:S01]  /*06f0*/  @!P0 LOP3.LUT R19, R12, 0xff, RZ, 0xc0, !PT ;  /* 0x000000ff0c138812 */ /* 0x000fe200078ec0ff */
[----:B------:R-:W-:Y:S01]  /*0700*/  @!P0 IMAD R12, R17, 0x12, RZ ;  /* 0x00000012110c8824 */ /* 0x000fe200078e02ff */
[----:B------:R-:W-:Y:S01]  /*0710*/  @!P0 LOP3.LUT R14, R14, 0xff, RZ, 0xc0, !PT ;  /* 0x000000ff0e0e8812 */ /* 0x000fe200078ec0ff */
[----:B------:R-:W-:Y:S02]  /*0720*/  @!P0 IMAD.IADD R8, R8, 0x1, R17 ;  /* 0x0000000108088824 */ /* 0x000fe400078e0211 */
[----:B------:R-:W-:Y:S02]  /*0730*/  @!P0 IMAD R21, R19, 0xb7, R12 ;  /* 0x000000b713158824 */ /* 0x000fe400078e020c */
[----:B------:R-:W-:-:S02]  /*0740*/  @!P0 IMAD.IADD R0, R0, 0x1, R19 ;  /* 0x0000000100008824 */ /* 0x000fc400078e0213 */
[----:B------:R-:W-:Y:S02]  /*0750*/  @!P0 IMAD R21, R14, 0x36, R21 ;  /* 0x000000360e158824 */ /* 0x000fe400078e0215 */
[----:B------:R-:W-:-:S03]  /*0760*/  @!P0 IMAD.IADD R9, R9, 0x1, R14 ;  /* 0x0000000109098824 */ /* 0x000fc600078e020e */
[----:B------:R-:W-:-:S05]  /*0770*/  @!P0 SHF.R.U32.HI R21, RZ, 0x8, R21 ;  /* 0x00000008ff158819 */ /* 0x000fca0000011615 */
[----:B------:R0:W-:Y:S04]  /*0780*/  @!P0 STG.E.U8 desc[UR8][R10.64+0x1], R21 ;  /* 0x000001150a008986 */ /* 0x0001e8000c101108 */
[----:B------:R0:W-:Y:S01]  /*0790*/  @P0 STG.E.U8 desc[UR8][R10.64+0x1], RZ ;  /* 0x000001ff0a000986 */ /* 0x0001e2000c101108 */
[----:B------:R-:W-:Y:S05]  /*07a0*/  BRA `(.L_x_2) ;  /* 0x0000000000087947 */ /* 0x000fea0003800000 */
.L_x_1:
[----:B------:R1:W-:Y:S04]  /*07b0*/  STG.E.U8 desc[UR8][R10.64], RZ ;  /* 0x000000ff0a007986 */ /* 0x0003e8000c101108 */
[----:B------:R1:W-:Y:S02]  /*07c0*/  STG.E.U8 desc[UR8][R10.64+0x1], RZ ;  /* 0x000001ff0a007986 */ /* 0x0003e4000c101108 */
.L_x_2:
[----:B------:R-:W-:Y:S05]  /*07d0*/  BSYNC.RECONVERGENT B0 ;  /* 0x0000000000007941 */ /* 0x000fea0003800200 */
.L_x_0:
[----:B------:R-:W-:Y:S02]  /*07e0*/  SHF.R.U32.HI R9, RZ, 0x2, R9 ;  /* 0x00000002ff097819 */ /* 0x000fe40000011609 */
[----:B------:R-:W-:Y:S02]  /*07f0*/  SHF.R.U32.HI R0, RZ, 0x2, R0 ;  /* 0x00000002ff007819 */ /* 0x000fe40000011600 */
[----:B------:R-:W-:Y:S01]  /*0800*/  SHF.R.U32.HI R8, RZ, 0x2, R8 ;  /* 0x00000002ff087819 */ /* 0x000fe20000011608 */
[C---:B------:R-:W-:Y:S02]  /*0810*/  IMAD R3, R9.reuse, 0xffe3, RZ ;  /* 0x0000ffe309037824 */ /* 0x040fe400078e02ff */
[----:B------:R-:W-:Y:S02]  /*0820*/  IMAD.SHL.U32 R9, R9, 0x80, RZ ;  /* 0x0000008009097824 */ /* 0x000fe400078e00ff */
[C---:B------:R-:W-:Y:S02]  /*0830*/  IMAD R3, R0.reuse, 0xff9d, R3 ;  /* 0x0000ff9d00037824 */ /* 0x040fe400078e0203 */
[----:B------:R-:W-:-:S02]  /*0840*/  IMAD R9, R0, 0xff8c, R9 ;  /* 0x0000ff8c00097824 */ /* 0x000fc400078e0209 */
[C---:B------:R-:W-:Y:S02]  /*0850*/  IMAD R3, R8.reuse, 0x80, R3 ;  /* 0x0000008008037824 */ /* 0x040fe400078e0203 */
[----:B------:R-:W-:-:S03]  /*0860*/  IMAD R9, R8, 0xfff4, R9 ;  /* 0x0000fff408097824 */ /* 0x000fc600078e0209 */
[----:B------:R-:W-:Y:S02]  /*0870*/  LOP3.LUT R0, R3, 0xffff, RZ, 0xc0, !PT ;  /* 0x0000ffff03007812 */ /* 0x000fe400078ec0ff */
[----:B------:R-:W-:Y:S02]  /*0880*/  LOP3.LUT R2, R9, 0xffff, RZ, 0xc0, !PT ;  /* 0x0000ffff09027812 */ /* 0x000fe400078ec0ff */
[----:B------:R-:W-:Y:S02]  /*0890*/  SHF.R.U32.HI R0, RZ, 0x8, R0 ;  /* 0x00000008ff007819 */ /* 0x000fe40000011600 */
[----:B------:R-:W-:Y:S02]  /*08a0*/  SHF.R.U32.HI R2, RZ, 0x8, R2 ;  /* 0x00000008ff027819 */ /* 0x000fe40000011602 */
[----:B------:R-:W-:Y:S02]  /*08b0*/  LOP3.LUT R3, R0, 0x80, RZ, 0x3c, !PT ;  /* 0x0000008000037812 */ /* 0x000fe400078e3cff */
[----:B------:R-:W-:-:S03]  /*08c0*/  LOP3.LUT R5, R2, 0x80, RZ, 0x3c, !PT ;  /* 0x0000008002057812 */ /* 0x000fc600078e3cff */
[----:B------:R-:W-:Y:S04]  /*08d0*/  STG.E.U8 desc[UR8][R6.64], R3 ;  /* 0x0000000306007986 */ /* 0x000fe8000c101108 */
[----:B------:R-:W-:Y:S01]  /*08e0*/  STG.E.U8 desc[UR8][R6.64+0x1], R5 ;  /* 0x0000010506007986 */ /* 0x000fe2000c101108 */
[----:B------:R-:W-:Y:S05]  /*08f0*/  EXIT ;  /* 0x000000000000794d */ /* 0x000fea0003800000 */
.L_x_3:
[----:B------:R-:W-:-:S00]  /*0900*/  BRA `(.L_x_3) ;  /* 0xfffffffc00fc7947 */ /* 0x000fc0000383ffff */
[----:B------:R-:W-:-:S00]  /*0910*/  NOP ;  /* 0x0000000000007918 */ /* 0x000fc00000000000 */
        /* <DEDUP_REMOVED lines=14> */
.L_x_4:


//--------------------- .nv.shared.reserved.0     --------------------------
	.section	.nv.shared.reserved.0,"aw",@nobits
	.weak		__nv_reservedSMEM_offset_0_alias
	.size		__nv_reservedSMEM_offset_0_alias, 0, 64
	.other		__nv_reservedSMEM_offset_0_alias,@"STO_CUDA_RESERVED_SHARED STV_DEFAULT"
__nv_reservedSMEM_offset_0_alias:
	.zero		0
	.zero		64


//--------------------- .nv.constant0.convert_2x2_bgrx_area_to_yuv420_nv12 --------------------------
	.section	.nv.constant0.convert_2x2_bgrx_area_to_yuv420_nv12,"a",@progbits
	.sectionflags	@""
	.align	4
.nv.constant0.convert_2x2_bgrx_area_to_yuv420_nv12:
	.zero		922


//--------------------- SYMBOLS --------------------------

	.type		.nv.reservedSmem.offset0,@object
	.size		.nv.reservedSmem.offset0,0x4
